	.headerflags	@"EF_CUDA_TEXMODE_UNIFIED EF_CUDA_64BIT_ADDRESS EF_CUDA_ACCELERATORS EF_CUDA_SM90 EF_CUDA_VIRTUAL_SM(EF_CUDA_SM90)"
	.elftype	@"ET_EXEC"


//--------------------- .nv.info                  --------------------------
	.section	.nv.info,"",@"SHT_CUDA_INFO"
	.align	4


	//----- nvinfo : EIATTR_REGCOUNT
	.align		4
        /*0000*/ 	.byte	0x04, 0x2f
        /*0002*/ 	.short	(.L_1 - .L_0)
	.align		4
.L_0:
        /*0004*/ 	.word	index@(triton_poi_fused_avg_pool2d_1)
        /*0008*/ 	.word	0x0000000a


	//----- nvinfo : EIATTR_MIN_STACK_SIZE
	.align		4
.L_1:
        /*000c*/ 	.byte	0x04, 0x12
        /*000e*/ 	.short	(.L_3 - .L_2)
	.align		4
.L_2:
        /*0010*/ 	.word	index@(triton_poi_fused_avg_pool2d_1)
        /*0014*/ 	.word	0x00000000


	//----- nvinfo : EIATTR_FRAME_SIZE
	.align		4
.L_3:
        /*0018*/ 	.byte	0x04, 0x11
        /*001a*/ 	.short	(.L_5 - .L_4)
	.align		4
.L_4:
        /*001c*/ 	.word	index@(triton_poi_fused_avg_pool2d_1)
        /*0020*/ 	.word	0x00000000


	//----- nvinfo : EIATTR_MIN_STACK_SIZE
	.align		4
.L_5:
        /*0024*/ 	.byte	0x04, 0x12
        /*0026*/ 	.short	(.L_7 - .L_6)
	.align		4
.L_6:
        /*0028*/ 	.word	index@(triton_poi_fused_avg_pool2d_1)
        /*002c*/ 	.word	0x00000000
.L_7:


//--------------------- .nv.info.triton_poi_fused_avg_pool2d_1 --------------------------
	.section	.nv.info.triton_poi_fused_avg_pool2d_1,"",@"SHT_CUDA_INFO"
	.sectionflags	@""
	.align	4


	//----- nvinfo : EIATTR_CUDA_API_VERSION
	.align		4
        /*0000*/ 	.byte	0x04, 0x37
        /*0002*/ 	.short	(.L_9 - .L_8)
.L_8:
        /*0004*/ 	.word	0x0000007c


	//----- nvinfo : EIATTR_KPARAM_INFO
	.align		4
.L_9:
        /*0008*/ 	.byte	0x04, 0x17
        /*000a*/ 	.short	(.L_11 - .L_10)
.L_10:
        /*000c*/ 	.word	0x00000000
        /*0010*/ 	.short	0x0002
        /*0012*/ 	.short	0x0010
        /*0014*/ 	.byte	0x00, 0xf0, 0x11, 0x00


	//----- nvinfo : EIATTR_KPARAM_INFO
	.align		4
.L_11:
        /*0018*/ 	.byte	0x04, 0x17
        /*001a*/ 	.short	(.L_13 - .L_12)
.L_12:
        /*001c*/ 	.word	0x00000000
        /*0020*/ 	.short	0x0001
        /*0022*/ 	.short	0x0008
        /*0024*/ 	.byte	0x00, 0xf4, 0x21, 0x00


	//----- nvinfo : EIATTR_KPARAM_INFO
	.align		4
.L_13:
        /*0028*/ 	.byte	0x04, 0x17
        /*002a*/ 	.short	(.L_15 - .L_14)
.L_14:
        /*002c*/ 	.word	0x00000000
        /*0030*/ 	.short	0x0000
        /*0032*/ 	.short	0x0000
        /*0034*/ 	.byte	0x00, 0xf4, 0x21, 0x00


	//----- nvinfo : EIATTR_SPARSE_MMA_MASK
	.align		4
.L_15:
        /*0038*/ 	.byte	0x03, 0x50
        /*003a*/ 	.short	0x0000


	//----- nvinfo : EIATTR_MAXREG_COUNT
	.align		4
        /*003c*/ 	.byte	0x03, 0x1b
        /*003e*/ 	.short	0x00ff


	//----- nvinfo : EIATTR_EXIT_INSTR_OFFSETS
	.align		4
        /*0040*/ 	.byte	0x04, 0x1c
        /*0042*/ 	.short	(.L_17 - .L_16)


	//   ....[0]....
.L_16:
        /*0044*/ 	.word	0x00000100


	//   ....[1]....
        /*0048*/ 	.word	0x00000120


	//----- nvinfo : EIATTR_REQNTID
	.align		4
.L_17:
        /*004c*/ 	.byte	0x04, 0x10
        /*004e*/ 	.short	(.L_19 - .L_18)
.L_18:
        /*0050*/ 	.word	0x00000080
        /*0054*/ 	.word	0x00000001
        /*0058*/ 	.word	0x00000001


	//----- nvinfo : EIATTR_CRS_STACK_SIZE
	.align		4
.L_19:
        /*005c*/ 	.byte	0x04, 0x1e
        /*005e*/ 	.short	(.L_21 - .L_20)
.L_20:
        /*0060*/ 	.word	0x00000000


	//----- nvinfo : EIATTR_CBANK_PARAM_SIZE
	.align		4
.L_21:
        /*0064*/ 	.byte	0x03, 0x19
        /*0066*/ 	.short	0x0014


	//----- nvinfo : EIATTR_PARAM_CBANK
	.align		4
        /*0068*/ 	.byte	0x04, 0x0a
        /*006a*/ 	.short	(.L_23 - .L_22)
	.align		4
.L_22:
        /*006c*/ 	.word	index@(.nv.constant0.triton_poi_fused_avg_pool2d_1)
        /*0070*/ 	.short	0x0210
        /*0072*/ 	.short	0x0014


	//----- nvinfo : EIATTR_SW_WAR
	.align		4
.L_23:
        /*0074*/ 	.byte	0x04, 0x36
        /*0076*/ 	.short	(.L_25 - .L_24)
.L_24:
        /*0078*/ 	.word	0x00000008
.L_25:


//--------------------- .nv.callgraph             --------------------------
	.section	.nv.callgraph,"",@"SHT_CUDA_CALLGRAPH"
	.align	4
	.sectionentsize	8
	.align		4
        /*0000*/ 	.word	0x00000000
	.align		4
        /*0004*/ 	.word	0xffffffff
	.align		4
        /*0008*/ 	.word	0x00000000
	.align		4
        /*000c*/ 	.word	0xfffffffe
	.align		4
        /*0010*/ 	.word	0x00000000
	.align		4
        /*0014*/ 	.word	0xfffffffd
	.align		4
        /*0018*/ 	.word	0x00000000
	.align		4
        /*001c*/ 	.word	0xfffffffc


//--------------------- .text.triton_poi_fused_avg_pool2d_1 --------------------------
	.section	.text.triton_poi_fused_avg_pool2d_1,"ax",@progbits
	.align	128
        .global         triton_poi_fused_avg_pool2d_1
        .type           triton_poi_fused_avg_pool2d_1,@function
        .size           triton_poi_fused_avg_pool2d_1,(.L_x_3 - triton_poi_fused_avg_pool2d_1)
        .other          triton_poi_fused_avg_pool2d_1,@"STO_CUDA_ENTRY STV_DEFAULT"
triton_poi_fused_avg_pool2d_1:
.text.triton_poi_fused_avg_pool2d_1:
[----:B------:R-:W0:Y:S02]  /*0000*/  LDC R1, c[0x0][0x28] ;  /* 0x00000a00ff017b82 */ /* 0x000e240000000800 */
[----:B------:R-:W1:Y:S01]  /*0010*/  S2R R0, SR_TID.X ;  /* 0x0000000000007919 */ /* 0x000e620000002100 */
[----:B------:R-:W2:Y:S01]  /*0020*/  LDC.64 R4, c[0x0][0x218] ;  /* 0x00008600ff047b82 */ /* 0x000ea20000000a00 */
[----:B------:R-:W-:Y:S01]  /*0030*/  ULDC.64 UR4, c[0x0][0x208] ;  /* 0x0000820000047ab9 */ /* 0x000fe20000000a00 */
[----:B------:R-:W-:Y:S01]  /*0040*/  BSSY B0, `(.L_x_0) ;  /* 0x000000b000007945 */ /* 0x000fe20003800000 */
[----:B------:R-:W3:Y:S01]  /*0050*/  S2R R7, SR_CTAID.X ;  /* 0x0000000000077919 */ /* 0x000ee20000002500 */
[----:B------:R-:W-:Y:S01]  /*0060*/  HFMA2.MMA R3, -RZ, RZ, 0, 0 ;  /* 0x00000000ff037435 */ /* 0x000fe200000001ff */
[----:B-1----:R-:W-:-:S04]  /*0070*/  LOP3.LUT R0, R0, 0x7f, RZ, 0xc0, !PT ;  /* 0x0000007f00007812 */ /* 0x002fc800078ec0ff */
[----:B---3--:R-:W-:-:S04]  /*0080*/  LEA R7, R7, R0, 0x7 ;  /* 0x0000000007077211 */ /* 0x008fc800078e38ff */
[C---:B------:R-:W-:Y:S01]  /*0090*/  ISETP.GE.AND P0, PT, R7.reuse, 0x100, PT ;  /* 0x000001000700780c */ /* 0x040fe20003f06270 */
[----:B--2---:R-:W-:-:S12]  /*00a0*/  IMAD.WIDE R4, R7, 0x4, R4 ;  /* 0x0000000407047825 */ /* 0x004fd800078e0204 */
[----:B------:R-:W-:Y:S05]  /*00b0*/  @P0 BRA `(.L_x_1) ;  /* 0x00000000000c0947 */ /* 0x000fea0003800000 */
[----:B------:R-:W1:Y:S02]  /*00c0*/  LDC.64 R2, c[0x0][0x210] ;  /* 0x00008400ff027b82 */ /* 0x000e640000000a00 */
[----:B-1----:R-:W-:-:S06]  /*00d0*/  IMAD.WIDE R2, R7, 0x4, R2 ;  /* 0x0000000407027825 */ /* 0x002fcc00078e0202 */
[----:B------:R1:W5:Y:S02]  /*00e0*/  LDG.E R3, desc[UR4][R2.64] ;  /* 0x0000000402037981 */ /* 0x000364000c1e1900 */
.L_x_1:
[----:B------:R-:W-:Y:S05]  /*00f0*/  BSYNC B0 ;  /* 0x0000000000007941 */ /* 0x000fea0003800000 */
.L_x_0:
[----:B------:R-:W-:Y:S05]  /*0100*/  @P0 EXIT ;  /* 0x000000000000094d */ /* 0x000fea0003800000 */
[----:B-----5:R-:W-:Y:S01]  /*0110*/  STG.E desc[UR4][R4.64], R3 ;  /* 0x0000000304007986 */ /* 0x020fe2000c101904 */
[----:B------:R-:W-:Y:S05]  /*0120*/  EXIT ;  /* 0x000000000000794d */ /* 0x000fea0003800000 */
.L_x_2:
[----:B------:R-:W-:-:S00]  /*0130*/  BRA `(.L_x_2) ;  /* 0xfffffffc00fc7947 */ /* 0x000fc0000383ffff */
[----:B------:R-:W-:-:S00]  /*0140*/  NOP ;  /* 0x0000000000007918 */ /* 0x000fc00000000000 */
        /* <DEDUP_REMOVED lines=11> */
.L_x_3:


//--------------------- .nv.constant0.triton_poi_fused_avg_pool2d_1 --------------------------
	.section	.nv.constant0.triton_poi_fused_avg_pool2d_1,"a",@progbits
	.sectionflags	@""
	.align	4
.nv.constant0.triton_poi_fused_avg_pool2d_1:
	.zero		548
